//
// Generated by NVIDIA NVVM Compiler
//
// Compiler Build ID: CL-36424714
// Cuda compilation tools, release 13.0, V13.0.88
// Based on NVVM 20.0.0
//

.version 9.0
.target sm_100
.address_size 64

	// .globl	_Z17kernel_cube_arrayPii
// _ZZ17kernel_cube_arrayPiiE10shared_mem has been demoted

.visible .entry _Z17kernel_cube_arrayPii(
	.param .u64 .ptr .align 1 _Z17kernel_cube_arrayPii_param_0,
	.param .u32 _Z17kernel_cube_arrayPii_param_1
)
{
	.reg .b32 	%r<13>;
	.reg .b64 	%rd<5>;
	// demoted variable
	.shared .align 4 .b8 _ZZ17kernel_cube_arrayPiiE10shared_mem[4096];
	ld.param.u64 	%rd1, [_Z17kernel_cube_arrayPii_param_0];
	cvta.to.global.u64 	%rd2, %rd1;
	mov.u32 	%r1, %tid.x;
	mov.u32 	%r2, %ctaid.x;
	mov.u32 	%r3, %ntid.x;
	mad.lo.s32 	%r4, %r2, %r3, %r1;
	mul.wide.s32 	%rd3, %r4, 4;
	add.s64 	%rd4, %rd2, %rd3;
	ld.global.u32 	%r5, [%rd4];
	shl.b32 	%r6, %r4, 2;
	mov.u32 	%r7, _ZZ17kernel_cube_arrayPiiE10shared_mem;
	add.s32 	%r8, %r7, %r6;
	st.shared.u32 	[%r8], %r5;
	bar.sync 	0;
	ld.shared.u32 	%r9, [%r8];
	mul.lo.s32 	%r10, %r9, %r9;
	mul.lo.s32 	%r11, %r10, %r9;
	st.shared.u32 	[%r8], %r11;
	bar.sync 	0;
	ld.shared.u32 	%r12, [%r8];
	st.global.u32 	[%rd4], %r12;
	ret;

}


// ===== COMPILED SASS (sm_100) =====

	.target	sm_100

	.elftype	@"ET_EXEC"


//--------------------- .note.nv.tkinfo           --------------------------
	.section	.note.nv.tkinfo,"",@"SHT_NOTE"
	.sectionflags	@"SHF_NOTE_NV_TKINFO"
	.tkinfo
        /*0018*/ 	.word	0x00000002
        /*0030*/ 	.string	""
        /*0030*/ 	.string	"ptxas"
        /*0030*/ 	.string	"Cuda compilation tools, release 13.0, V13.0.88"
        /*0030*/ 	.string	"Build cuda_13.0.r13.0/compiler.36424714_0"
        /*0030*/ 	.string	"-arch sm_100 -m 64 "



//--------------------- .note.nv.cuinfo           --------------------------
	.section	.note.nv.cuinfo,"",@"SHT_NOTE"
	.sectionflags	@"SHF_NOTE_NV_CUINFO"
        /*0018*/ 	.short	0x0002
        /*001a*/ 	.short	0x0064
        /*001c*/ 	.short	0x0082
	.zero		2


//--------------------- .nv.info                  --------------------------
	.section	.nv.info,"",@"SHT_CUDA_INFO"
	.align	4


	//----- nvinfo : EIATTR_REGCOUNT
	.align		4
        /*0000*/ 	.byte	0x04, 0x2f
        /*0002*/ 	.short	(.L_1 - .L_0)
	.align		4
.L_0:
        /*0004*/ 	.word	index@(_Z17kernel_cube_arrayPii)
        /*0008*/ 	.word	0x0000000a


	//----- nvinfo : EIATTR_FRAME_SIZE
	.align		4
.L_1:
        /*000c*/ 	.byte	0x04, 0x11
        /*000e*/ 	.short	(.L_3 - .L_2)
	.align		4
.L_2:
        /*0010*/ 	.word	index@(_Z17kernel_cube_arrayPii)
        /*0014*/ 	.word	0x00000000


	//----- nvinfo : EIATTR_MIN_STACK_SIZE
	.align		4
.L_3:
        /*0018*/ 	.byte	0x04, 0x12
        /*001a*/ 	.short	(.L_5 - .L_4)
	.align		4
.L_4:
        /*001c*/ 	.word	index@(_Z17kernel_cube_arrayPii)
        /*0020*/ 	.word	0x00000000
.L_5:


//--------------------- .nv.compat                --------------------------
	.section	.nv.compat,"",@"SHT_CUDA_COMPAT_INFO"
	.align	4
        /*0000*/ 	.byte	0x02, 0x09, 0x00, 0x00, 0x02, 0x02, 0x01, 0x00, 0x02, 0x05, 0x05, 0x00, 0x03, 0x07, 0x01, 0x01
        /*0010*/ 	.byte	0x02, 0x03, 0x00, 0x00, 0x02, 0x06, 0x01, 0x00, 0x04, 0x0b, 0x08, 0x00, 0x09, 0x00, 0x00, 0x00
        /*0020*/ 	.byte	0x00, 0x00, 0x00, 0x00


//--------------------- .nv.info._Z17kernel_cube_arrayPii --------------------------
	.section	.nv.info._Z17kernel_cube_arrayPii,"",@"SHT_CUDA_INFO"
	.sectionflags	@""
	.align	4


	//----- nvinfo : EIATTR_CUDA_API_VERSION
	.align		4
        /*0000*/ 	.byte	0x04, 0x37
        /*0002*/ 	.short	(.L_7 - .L_6)
.L_6:
        /*0004*/ 	.word	0x00000082


	//----- nvinfo : EIATTR_KPARAM_INFO
	.align		4
.L_7:
        /*0008*/ 	.byte	0x04, 0x17
        /*000a*/ 	.short	(.L_9 - .L_8)
.L_8:
        /*000c*/ 	.word	0x00000000
        /*0010*/ 	.short	0x0001
        /*0012*/ 	.short	0x0008
        /*0014*/ 	.byte	0x00, 0xf0, 0x11, 0x00


	//----- nvinfo : EIATTR_KPARAM_INFO
	.align		4
.L_9:
        /*0018*/ 	.byte	0x04, 0x17
        /*001a*/ 	.short	(.L_11 - .L_10)
.L_10:
        /*001c*/ 	.word	0x00000000
        /*0020*/ 	.short	0x0000
        /*0022*/ 	.short	0x0000
        /*0024*/ 	.byte	0x00, 0xf5, 0x21, 0x00


	//----- nvinfo : EIATTR_SPARSE_MMA_MASK
	.align		4
.L_11:
        /*0028*/ 	.byte	0x03, 0x50
        /*002a*/ 	.short	0x0000


	//----- nvinfo : EIATTR_MAXREG_COUNT
	.align		4
        /*002c*/ 	.byte	0x03, 0x1b
        /*002e*/ 	.short	0x00ff


	//----- nvinfo : EIATTR_NUM_BARRIERS
	.align		4
        /*0030*/ 	.byte	0x02, 0x4c
        /*0032*/ 	.byte	0x01
	.zero		1


	//----- nvinfo : EIATTR_MERCURY_ISA_VERSION
	.align		4
        /*0034*/ 	.byte	0x03, 0x5f
        /*0036*/ 	.short	0x0101


	//----- nvinfo : EIATTR_VRC_CTA_INIT_COUNT
	.align		4
        /*0038*/ 	.byte	0x02, 0x4a
	.zero		1
	.zero		1


	//----- nvinfo : EIATTR_EXIT_INSTR_OFFSETS
	.align		4
        /*003c*/ 	.byte	0x04, 0x1c
        /*003e*/ 	.short	(.L_13 - .L_12)


	//   ....[0]....
.L_12:
        /*0040*/ 	.word	0x00000160


	//----- nvinfo : EIATTR_CBANK_PARAM_SIZE
	.align		4
.L_13:
        /*0044*/ 	.byte	0x03, 0x19
        /*0046*/ 	.short	0x000c


	//----- nvinfo : EIATTR_PARAM_CBANK
	.align		4
        /*0048*/ 	.byte	0x04, 0x0a
        /*004a*/ 	.short	(.L_15 - .L_14)
	.align		4
.L_14:
        /*004c*/ 	.word	index@(.nv.constant0._Z17kernel_cube_arrayPii)
        /*0050*/ 	.short	0x0380
        /*0052*/ 	.short	0x000c


	//----- nvinfo : EIATTR_SW_WAR
	.align		4
.L_15:
        /*0054*/ 	.byte	0x04, 0x36
        /*0056*/ 	.short	(.L_17 - .L_16)
.L_16:
        /*0058*/ 	.word	0x00000008
.L_17:


//--------------------- .nv.callgraph             --------------------------
	.section	.nv.callgraph,"",@"SHT_CUDA_CALLGRAPH"
	.align	4
	.sectionentsize	8
	.align		4
        /*0000*/ 	.word	0x00000000
	.align		4
        /*0004*/ 	.word	0xffffffff
	.align		4
        /*0008*/ 	.word	0x00000000
	.align		4
        /*000c*/ 	.word	0xfffffffe
	.align		4
        /*0010*/ 	.word	0x00000000
	.align		4
        /*0014*/ 	.word	0xfffffffd
	.align		4
        /*0018*/ 	.word	0x00000000
	.align		4
        /*001c*/ 	.word	0xfffffffc


//--------------------- .text._Z17kernel_cube_arrayPii --------------------------
	.section	.text._Z17kernel_cube_arrayPii,"ax",@progbits
	.align	128
        .global         _Z17kernel_cube_arrayPii
        .type           _Z17kernel_cube_arrayPii,@function
        .size           _Z17kernel_cube_arrayPii,(.L_x_1 - _Z17kernel_cube_arrayPii)
        .other          _Z17kernel_cube_arrayPii,@"STO_CUDA_ENTRY STV_DEFAULT"
_Z17kernel_cube_arrayPii:
.text._Z17kernel_cube_arrayPii:
[----:B------:R-:W-:Y:S01]  /*0000*/  LDC R1, c[0x0][0x37c] ;  /* 0x0000df00ff017b82 */ /* 0x000fe20000000800 */
[----:B------:R-:W0:Y:S07]  /*0010*/  S2R R5, SR_TID.X ;  /* 0x0000000000057919 */ /* 0x000e2e0000002100 */
[----:B------:R-:W0:Y:S01]  /*0020*/  S2UR UR4, SR_CTAID.X ;  /* 0x00000000000479c3 */ /* 0x000e220000002500 */
[----:B------:R-:W1:Y:S07]  /*0030*/  LDCU.64 UR6, c[0x0][0x358] ;  /* 0x00006b00ff0677ac */ /* 0x000e6e0008000a00 */
[----:B------:R-:W0:Y:S08]  /*0040*/  LDC R0, c[0x0][0x360] ;  /* 0x0000d800ff007b82 */ /* 0x000e300000000800 */
[----:B------:R-:W2:Y:S01]  /*0050*/  LDC.64 R2, c[0x0][0x380] ;  /* 0x0000e000ff027b82 */ /* 0x000ea20000000a00 */
[----:B0-----:R-:W-:-:S04]  /*0060*/  IMAD R5, R0, UR4, R5 ;  /* 0x0000000400057c24 */ /* 0x001fc8000f8e0205 */
[----:B--2---:R-:W-:-:S05]  /*0070*/  IMAD.WIDE R2, R5, 0x4, R2 ;  /* 0x0000000405027825 */ /* 0x004fca00078e0202 */
[----:B-1----:R-:W2:Y:S01]  /*0080*/  LDG.E R0, desc[UR6][R2.64] ;  /* 0x0000000602007981 */ /* 0x002ea2000c1e1900 */
[----:B------:R-:W0:Y:S01]  /*0090*/  S2UR UR5, SR_CgaCtaId ;  /* 0x00000000000579c3 */ /* 0x000e220000008800 */
[----:B------:R-:W-:Y:S02]  /*00a0*/  UMOV UR4, 0x400 ;  /* 0x0000040000047882 */ /* 0x000fe40000000000 */
[----:B0-----:R-:W-:-:S06]  /*00b0*/  ULEA UR4, UR5, UR4, 0x18 ;  /* 0x0000000405047291 */ /* 0x001fcc000f8ec0ff */
[----:B------:R-:W-:-:S05]  /*00c0*/  LEA R5, R5, UR4, 0x2 ;  /* 0x0000000405057c11 */ /* 0x000fca000f8e10ff */
[----:B--2---:R-:W-:Y:S01]  /*00d0*/  STS [R5], R0 ;  /* 0x0000000005007388 */ /* 0x004fe20000000800 */
[----:B------:R-:W-:Y:S06]  /*00e0*/  BAR.SYNC.DEFER_BLOCKING 0x0 ;  /* 0x0000000000007b1d */ /* 0x000fec0000010000 */
[----:B------:R-:W0:Y:S02]  /*00f0*/  LDS R4, [R5] ;  /* 0x0000000005047984 */ /* 0x000e240000000800 */
[----:B0-----:R-:W-:-:S04]  /*0100*/  IMAD R7, R4, R4, RZ ;  /* 0x0000000404077224 */ /* 0x001fc800078e02ff */
[----:B------:R-:W-:-:S05]  /*0110*/  IMAD R4, R4, R7, RZ ;  /* 0x0000000704047224 */ /* 0x000fca00078e02ff */
[----:B------:R-:W-:Y:S01]  /*0120*/  STS [R5], R4 ;  /* 0x0000000405007388 */ /* 0x000fe20000000800 */
[----:B------:R-:W-:Y:S06]  /*0130*/  BAR.SYNC.DEFER_BLOCKING 0x0 ;  /* 0x0000000000007b1d */ /* 0x000fec0000010000 */
[----:B------:R-:W0:Y:S04]  /*0140*/  LDS R7, [R5] ;  /* 0x0000000005077984 */ /* 0x000e280000000800 */
[----:B0-----:R-:W-:Y:S01]  /*0150*/  STG.E desc[UR6][R2.64], R7 ;  /* 0x0000000702007986 */ /* 0x001fe2000c101906 */
[----:B------:R-:W-:Y:S05]  /*0160*/  EXIT ;  /* 0x000000000000794d */ /* 0x000fea0003800000 */
.L_x_0:
[----:B------:R-:W-:-:S00]  /*0170*/  BRA `(.L_x_0) ;  /* 0xfffffffc00fc7947 */ /* 0x000fc0000383ffff */
[----:B------:R-:W-:-:S00]  /*0180*/  NOP ;  /* 0x0000000000007918 */ /* 0x000fc00000000000 */
[----:B------:R-:W-:-:S00]  /*0190*/  NOP ;  /* 0x0000000000007918 */ /* 0x000fc00000000000 */
[----:B------:R-:W-:-:S00]  /*01a0*/  NOP ;  /* 0x0000000000007918 */ /* 0x000fc00000000000 */
[----:B------:R-:W-:-:S00]  /*01b0*/  NOP ;  /* 0x0000000000007918 */ /* 0x000fc00000000000 */
[----:B------:R-:W-:-:S00]  /*01c0*/  NOP ;  /* 0x0000000000007918 */ /* 0x000fc00000000000 */
[----:B------:R-:W-:-:S00]  /*01d0*/  NOP ;  /* 0x0000000000007918 */ /* 0x000fc00000000000 */
[----:B------:R-:W-:-:S00]  /*01e0*/  NOP ;  /* 0x0000000000007918 */ /* 0x000fc00000000000 */
[----:B------:R-:W-:-:S00]  /*01f0*/  NOP ;  /* 0x0000000000007918 */ /* 0x000fc00000000000 */
.L_x_1:


//--------------------- .nv.shared._Z17kernel_cube_arrayPii --------------------------
	.section	.nv.shared._Z17kernel_cube_arrayPii,"aw",@nobits
	.sectionflags	@""
	.align	4
.nv.shared._Z17kernel_cube_arrayPii:
	.zero		5120


//--------------------- .nv.shared.reserved.0     --------------------------
	.section	.nv.shared.reserved.0,"aw",@nobits
	.weak		__nv_reservedSMEM_offset_0_alias
	.size		__nv_reservedSMEM_offset_0_alias, 0, 64
	.other		__nv_reservedSMEM_offset_0_alias,@"STO_CUDA_RESERVED_SHARED STV_DEFAULT"
__nv_reservedSMEM_offset_0_alias:
	.zero		0
	.zero		64


//--------------------- .nv.constant0._Z17kernel_cube_arrayPii --------------------------
	.section	.nv.constant0._Z17kernel_cube_arrayPii,"a",@progbits
	.sectionflags	@""
	.align	4
.nv.constant0._Z17kernel_cube_arrayPii:
	.zero		908


//--------------------- SYMBOLS --------------------------

	.type		.nv.reservedSmem.offset0,@object
	.size		.nv.reservedSmem.offset0,0x4
	.type		.nv.reservedSmem.cap,@object
	.size		.nv.reservedSmem.cap,0x4
